//
// Generated by NVIDIA NVVM Compiler
//
// Compiler Build ID: CL-36424714
// Cuda compilation tools, release 13.0, V13.0.88
// Based on NVVM 20.0.0
//

.version 9.0
.target sm_100
.address_size 64

	// .globl	sgd

.visible .entry sgd(
	.param .u64 .ptr .align 1 sgd_param_0,
	.param .u32 sgd_param_1,
	.param .f32 sgd_param_2,
	.param .u64 .ptr .align 1 sgd_param_3
)
{
	.reg .pred 	%p<2>;
	.reg .b32 	%r<6>;
	.reg .b32 	%f<7>;
	.reg .b64 	%rd<8>;

	ld.param.u64 	%rd1, [sgd_param_0];
	ld.param.u32 	%r2, [sgd_param_1];
	ld.param.f32 	%f1, [sgd_param_2];
	ld.param.u64 	%rd2, [sgd_param_3];
	mov.u32 	%r3, %ctaid.x;
	mov.u32 	%r4, %ntid.x;
	mov.u32 	%r5, %tid.x;
	mad.lo.s32 	%r1, %r3, %r4, %r5;
	setp.ge.s32 	%p1, %r1, %r2;
	@%p1 bra 	$L__BB0_2;
	cvta.to.global.u64 	%rd3, %rd1;
	cvta.to.global.u64 	%rd4, %rd2;
	mul.wide.s32 	%rd5, %r1, 4;
	add.s64 	%rd6, %rd3, %rd5;
	ld.global.f32 	%f2, [%rd6];
	max.f32 	%f3, %f2, 0fBF800000;
	min.f32 	%f4, %f3, 0f3F800000;
	neg.f32 	%f5, %f1;
	mul.f32 	%f6, %f4, %f5;
	add.s64 	%rd7, %rd4, %rd5;
	st.global.f32 	[%rd7], %f6;
$L__BB0_2:
	ret;

}


// ===== COMPILED SASS (sm_100) =====

	.target	sm_100

	.elftype	@"ET_EXEC"


//--------------------- .note.nv.tkinfo           --------------------------
	.section	.note.nv.tkinfo,"",@"SHT_NOTE"
	.sectionflags	@"SHF_NOTE_NV_TKINFO"
	.tkinfo
        /*0018*/ 	.word	0x00000002
        /*0030*/ 	.string	""
        /*0030*/ 	.string	"ptxas"
        /*0030*/ 	.string	"Cuda compilation tools, release 13.0, V13.0.88"
        /*0030*/ 	.string	"Build cuda_13.0.r13.0/compiler.36424714_0"
        /*0030*/ 	.string	"-arch sm_100 -m 64 "



//--------------------- .note.nv.cuinfo           --------------------------
	.section	.note.nv.cuinfo,"",@"SHT_NOTE"
	.sectionflags	@"SHF_NOTE_NV_CUINFO"
        /*0018*/ 	.short	0x0002
        /*001a*/ 	.short	0x0064
        /*001c*/ 	.short	0x0082
	.zero		2


//--------------------- .nv.info                  --------------------------
	.section	.nv.info,"",@"SHT_CUDA_INFO"
	.align	4


	//----- nvinfo : EIATTR_REGCOUNT
	.align		4
        /*0000*/ 	.byte	0x04, 0x2f
        /*0002*/ 	.short	(.L_1 - .L_0)
	.align		4
.L_0:
        /*0004*/ 	.word	index@(sgd)
        /*0008*/ 	.word	0x0000000a


	//----- nvinfo : EIATTR_FRAME_SIZE
	.align		4
.L_1:
        /*000c*/ 	.byte	0x04, 0x11
        /*000e*/ 	.short	(.L_3 - .L_2)
	.align		4
.L_2:
        /*0010*/ 	.word	index@(sgd)
        /*0014*/ 	.word	0x00000000


	//----- nvinfo : EIATTR_MIN_STACK_SIZE
	.align		4
.L_3:
        /*0018*/ 	.byte	0x04, 0x12
        /*001a*/ 	.short	(.L_5 - .L_4)
	.align		4
.L_4:
        /*001c*/ 	.word	index@(sgd)
        /*0020*/ 	.word	0x00000000
.L_5:


//--------------------- .nv.compat                --------------------------
	.section	.nv.compat,"",@"SHT_CUDA_COMPAT_INFO"
	.align	4
        /*0000*/ 	.byte	0x02, 0x09, 0x00, 0x00, 0x02, 0x02, 0x01, 0x00, 0x02, 0x05, 0x05, 0x00, 0x03, 0x07, 0x01, 0x01
        /*0010*/ 	.byte	0x02, 0x03, 0x00, 0x00, 0x02, 0x06, 0x01, 0x00, 0x04, 0x0b, 0x08, 0x00, 0x09, 0x00, 0x00, 0x00
        /*0020*/ 	.byte	0x00, 0x00, 0x00, 0x00


//--------------------- .nv.info.sgd              --------------------------
	.section	.nv.info.sgd,"",@"SHT_CUDA_INFO"
	.sectionflags	@""
	.align	4


	//----- nvinfo : EIATTR_CUDA_API_VERSION
	.align		4
        /*0000*/ 	.byte	0x04, 0x37
        /*0002*/ 	.short	(.L_7 - .L_6)
.L_6:
        /*0004*/ 	.word	0x00000082


	//----- nvinfo : EIATTR_KPARAM_INFO
	.align		4
.L_7:
        /*0008*/ 	.byte	0x04, 0x17
        /*000a*/ 	.short	(.L_9 - .L_8)
.L_8:
        /*000c*/ 	.word	0x00000000
        /*0010*/ 	.short	0x0003
        /*0012*/ 	.short	0x0010
        /*0014*/ 	.byte	0x00, 0xf5, 0x21, 0x00


	//----- nvinfo : EIATTR_KPARAM_INFO
	.align		4
.L_9:
        /*0018*/ 	.byte	0x04, 0x17
        /*001a*/ 	.short	(.L_11 - .L_10)
.L_10:
        /*001c*/ 	.word	0x00000000
        /*0020*/ 	.short	0x0002
        /*0022*/ 	.short	0x000c
        /*0024*/ 	.byte	0x00, 0xf0, 0x11, 0x00


	//----- nvinfo : EIATTR_KPARAM_INFO
	.align		4
.L_11:
        /*0028*/ 	.byte	0x04, 0x17
        /*002a*/ 	.short	(.L_13 - .L_12)
.L_12:
        /*002c*/ 	.word	0x00000000
        /*0030*/ 	.short	0x0001
        /*0032*/ 	.short	0x0008
        /*0034*/ 	.byte	0x00, 0xf0, 0x11, 0x00


	//----- nvinfo : EIATTR_KPARAM_INFO
	.align		4
.L_13:
        /*0038*/ 	.byte	0x04, 0x17
        /*003a*/ 	.short	(.L_15 - .L_14)
.L_14:
        /*003c*/ 	.word	0x00000000
        /*0040*/ 	.short	0x0000
        /*0042*/ 	.short	0x0000
        /*0044*/ 	.byte	0x00, 0xf5, 0x21, 0x00


	//----- nvinfo : EIATTR_SPARSE_MMA_MASK
	.align		4
.L_15:
        /*0048*/ 	.byte	0x03, 0x50
        /*004a*/ 	.short	0x0000


	//----- nvinfo : EIATTR_MAXREG_COUNT
	.align		4
        /*004c*/ 	.byte	0x03, 0x1b
        /*004e*/ 	.short	0x00ff


	//----- nvinfo : EIATTR_MERCURY_ISA_VERSION
	.align		4
        /*0050*/ 	.byte	0x03, 0x5f
        /*0052*/ 	.short	0x0101


	//----- nvinfo : EIATTR_VRC_CTA_INIT_COUNT
	.align		4
        /*0054*/ 	.byte	0x02, 0x4a
	.zero		1
	.zero		1


	//----- nvinfo : EIATTR_EXIT_INSTR_OFFSETS
	.align		4
        /*0058*/ 	.byte	0x04, 0x1c
        /*005a*/ 	.short	(.L_17 - .L_16)


	//   ....[0]....
.L_16:
        /*005c*/ 	.word	0x00000070


	//   ....[1]....
        /*0060*/ 	.word	0x00000130


	//----- nvinfo : EIATTR_CBANK_PARAM_SIZE
	.align		4
.L_17:
        /*0064*/ 	.byte	0x03, 0x19
        /*0066*/ 	.short	0x0018


	//----- nvinfo : EIATTR_PARAM_CBANK
	.align		4
        /*0068*/ 	.byte	0x04, 0x0a
        /*006a*/ 	.short	(.L_19 - .L_18)
	.align		4
.L_18:
        /*006c*/ 	.word	index@(.nv.constant0.sgd)
        /*0070*/ 	.short	0x0380
        /*0072*/ 	.short	0x0018


	//----- nvinfo : EIATTR_SW_WAR
	.align		4
.L_19:
        /*0074*/ 	.byte	0x04, 0x36
        /*0076*/ 	.short	(.L_21 - .L_20)
.L_20:
        /*0078*/ 	.word	0x00000008
.L_21:


//--------------------- .nv.callgraph             --------------------------
	.section	.nv.callgraph,"",@"SHT_CUDA_CALLGRAPH"
	.align	4
	.sectionentsize	8
	.align		4
        /*0000*/ 	.word	0x00000000
	.align		4
        /*0004*/ 	.word	0xffffffff
	.align		4
        /*0008*/ 	.word	0x00000000
	.align		4
        /*000c*/ 	.word	0xfffffffe
	.align		4
        /*0010*/ 	.word	0x00000000
	.align		4
        /*0014*/ 	.word	0xfffffffd
	.align		4
        /*0018*/ 	.word	0x00000000
	.align		4
        /*001c*/ 	.word	0xfffffffc


//--------------------- .text.sgd                 --------------------------
	.section	.text.sgd,"ax",@progbits
	.align	128
        .global         sgd
        .type           sgd,@function
        .size           sgd,(.L_x_1 - sgd)
        .other          sgd,@"STO_CUDA_ENTRY STV_DEFAULT"
sgd:
.text.sgd:
[----:B------:R-:W-:Y:S01]  /*0000*/  LDC R1, c[0x0][0x37c] ;  /* 0x0000df00ff017b82 */ /* 0x000fe20000000800 */
[----:B------:R-:W0:Y:S07]  /*0010*/  S2R R0, SR_TID.X ;  /* 0x0000000000007919 */ /* 0x000e2e0000002100 */
[----:B------:R-:W0:Y:S01]  /*0020*/  S2UR UR4, SR_CTAID.X ;  /* 0x00000000000479c3 */ /* 0x000e220000002500 */
[----:B------:R-:W1:Y:S07]  /*0030*/  LDCU UR5, c[0x0][0x388] ;  /* 0x00007100ff0577ac */ /* 0x000e6e0008000800 */
[----:B------:R-:W0:Y:S02]  /*0040*/  LDC R7, c[0x0][0x360] ;  /* 0x0000d800ff077b82 */ /* 0x000e240000000800 */
[----:B0-----:R-:W-:-:S05]  /*0050*/  IMAD R7, R7, UR4, R0 ;  /* 0x0000000407077c24 */ /* 0x001fca000f8e0200 */
[----:B-1----:R-:W-:-:S13]  /*0060*/  ISETP.GE.AND P0, PT, R7, UR5, PT ;  /* 0x0000000507007c0c */ /* 0x002fda000bf06270 */
[----:B------:R-:W-:Y:S05]  /*0070*/  @P0 EXIT ;  /* 0x000000000000094d */ /* 0x000fea0003800000 */
[----:B------:R-:W0:Y:S01]  /*0080*/  LDC.64 R2, c[0x0][0x380] ;  /* 0x0000e000ff027b82 */ /* 0x000e220000000a00 */
[----:B------:R-:W1:Y:S01]  /*0090*/  LDCU.64 UR4, c[0x0][0x358] ;  /* 0x00006b00ff0477ac */ /* 0x000e620008000a00 */
[----:B------:R-:W2:Y:S06]  /*00a0*/  LDCU UR6, c[0x0][0x38c] ;  /* 0x00007180ff0677ac */ /* 0x000eac0008000800 */
[----:B------:R-:W3:Y:S01]  /*00b0*/  LDC.64 R4, c[0x0][0x390] ;  /* 0x0000e400ff047b82 */ /* 0x000ee20000000a00 */
[----:B0-----:R-:W-:-:S06]  /*00c0*/  IMAD.WIDE R2, R7, 0x4, R2 ;  /* 0x0000000407027825 */ /* 0x001fcc00078e0202 */
[----:B-1----:R-:W4:Y:S01]  /*00d0*/  LDG.E R2, desc[UR4][R2.64] ;  /* 0x0000000402027981 */ /* 0x002f22000c1e1900 */
[----:B---3--:R-:W-:Y:S01]  /*00e0*/  IMAD.WIDE R4, R7, 0x4, R4 ;  /* 0x0000000407047825 */ /* 0x008fe200078e0204 */
[----:B----4-:R-:W-:-:S04]  /*00f0*/  FMNMX R0, R2, -1, !PT ;  /* 0xbf80000002007809 */ /* 0x010fc80007800000 */
[----:B------:R-:W-:-:S05]  /*0100*/  FMNMX R0, R0, 1, PT ;  /* 0x3f80000000007809 */ /* 0x000fca0003800000 */
[----:B--2---:R-:W-:-:S05]  /*0110*/  FMUL R7, R0, -UR6 ;  /* 0x8000000600077c20 */ /* 0x004fca0008400000 */
[----:B------:R-:W-:Y:S01]  /*0120*/  STG.E desc[UR4][R4.64], R7 ;  /* 0x0000000704007986 */ /* 0x000fe2000c101904 */
[----:B------:R-:W-:Y:S05]  /*0130*/  EXIT ;  /* 0x000000000000794d */ /* 0x000fea0003800000 */
.L_x_0:
[----:B------:R-:W-:-:S00]  /*0140*/  BRA `(.L_x_0) ;  /* 0xfffffffc00fc7947 */ /* 0x000fc0000383ffff */
[----:B------:R-:W-:-:S00]  /*0150*/  NOP ;  /* 0x0000000000007918 */ /* 0x000fc00000000000 */
        /* <DEDUP_REMOVED lines=10> */
.L_x_1:


//--------------------- .nv.shared.reserved.0     --------------------------
	.section	.nv.shared.reserved.0,"aw",@nobits
	.weak		__nv_reservedSMEM_offset_0_alias
	.size		__nv_reservedSMEM_offset_0_alias, 0, 64
	.other		__nv_reservedSMEM_offset_0_alias,@"STO_CUDA_RESERVED_SHARED STV_DEFAULT"
__nv_reservedSMEM_offset_0_alias:
	.zero		0
	.zero		64


//--------------------- .nv.constant0.sgd         --------------------------
	.section	.nv.constant0.sgd,"a",@progbits
	.sectionflags	@""
	.align	4
.nv.constant0.sgd:
	.zero		920


//--------------------- SYMBOLS --------------------------

	.type		.nv.reservedSmem.offset0,@object
	.size		.nv.reservedSmem.offset0,0x4
